	.headerflags	@"EF_CUDA_TEXMODE_UNIFIED EF_CUDA_64BIT_ADDRESS EF_CUDA_ACCELERATORS EF_CUDA_SM90 EF_CUDA_VIRTUAL_SM(EF_CUDA_SM90)"
	.elftype	@"ET_EXEC"


//--------------------- .nv.info                  --------------------------
	.section	.nv.info,"",@"SHT_CUDA_INFO"
	.align	4


	//----- nvinfo : EIATTR_REGCOUNT
	.align		4
        /*0000*/ 	.byte	0x04, 0x2f
        /*0002*/ 	.short	(.L_3 - .L_2)
	.align		4
.L_2:
        /*0004*/ 	.word	index@(triton_poi_fused_cat_14)
        /*0008*/ 	.word	0x00000020


	//----- nvinfo : EIATTR_MIN_STACK_SIZE
	.align		4
.L_3:
        /*000c*/ 	.byte	0x04, 0x12
        /*000e*/ 	.short	(.L_5 - .L_4)
	.align		4
.L_4:
        /*0010*/ 	.word	index@(triton_poi_fused_cat_14)
        /*0014*/ 	.word	0x00000000


	//----- nvinfo : EIATTR_FRAME_SIZE
	.align		4
.L_5:
        /*0018*/ 	.byte	0x04, 0x11
        /*001a*/ 	.short	(.L_7 - .L_6)
	.align		4
.L_6:
        /*001c*/ 	.word	index@(triton_poi_fused_cat_14)
        /*0020*/ 	.word	0x00000000


	//----- nvinfo : EIATTR_MIN_STACK_SIZE
	.align		4
.L_7:
        /*0024*/ 	.byte	0x04, 0x12
        /*0026*/ 	.short	(.L_9 - .L_8)
	.align		4
.L_8:
        /*0028*/ 	.word	index@(triton_poi_fused_cat_14)
        /*002c*/ 	.word	0x00000000
.L_9:


//--------------------- .nv.info.triton_poi_fused_cat_14 --------------------------
	.section	.nv.info.triton_poi_fused_cat_14,"",@"SHT_CUDA_INFO"
	.sectionflags	@""
	.align	4


	//----- nvinfo : EIATTR_CUDA_API_VERSION
	.align		4
        /*0000*/ 	.byte	0x04, 0x37
        /*0002*/ 	.short	(.L_11 - .L_10)
.L_10:
        /*0004*/ 	.word	0x0000007c


	//----- nvinfo : EIATTR_KPARAM_INFO
	.align		4
.L_11:
        /*0008*/ 	.byte	0x04, 0x17
        /*000a*/ 	.short	(.L_13 - .L_12)
.L_12:
        /*000c*/ 	.word	0x00000000
        /*0010*/ 	.short	0x000b
        /*0012*/ 	.short	0x0058
        /*0014*/ 	.byte	0x00, 0xf0, 0x11, 0x00


	//----- nvinfo : EIATTR_KPARAM_INFO
	.align		4
.L_13:
        /*0018*/ 	.byte	0x04, 0x17
        /*001a*/ 	.short	(.L_15 - .L_14)
.L_14:
        /*001c*/ 	.word	0x00000000
        /*0020*/ 	.short	0x000a
        /*0022*/ 	.short	0x0050
        /*0024*/ 	.byte	0x00, 0xf4, 0x21, 0x00


	//----- nvinfo : EIATTR_KPARAM_INFO
	.align		4
.L_15:
        /*0028*/ 	.byte	0x04, 0x17
        /*002a*/ 	.short	(.L_17 - .L_16)
.L_16:
        /*002c*/ 	.word	0x00000000
        /*0030*/ 	.short	0x0009
        /*0032*/ 	.short	0x0048
        /*0034*/ 	.byte	0x00, 0xf4, 0x21, 0x00


	//----- nvinfo : EIATTR_KPARAM_INFO
	.align		4
.L_17:
        /*0038*/ 	.byte	0x04, 0x17
        /*003a*/ 	.short	(.L_19 - .L_18)
.L_18:
        /*003c*/ 	.word	0x00000000
        /*0040*/ 	.short	0x0008
        /*0042*/ 	.short	0x0040
        /*0044*/ 	.byte	0x00, 0xf4, 0x21, 0x00


	//----- nvinfo : EIATTR_KPARAM_INFO
	.align		4
.L_19:
        /*0048*/ 	.byte	0x04, 0x17
        /*004a*/ 	.short	(.L_21 - .L_20)
.L_20:
        /*004c*/ 	.word	0x00000000
        /*0050*/ 	.short	0x0007
        /*0052*/ 	.short	0x0038
        /*0054*/ 	.byte	0x00, 0xf4, 0x21, 0x00


	//----- nvinfo : EIATTR_KPARAM_INFO
	.align		4
.L_21:
        /*0058*/ 	.byte	0x04, 0x17
        /*005a*/ 	.short	(.L_23 - .L_22)
.L_22:
        /*005c*/ 	.word	0x00000000
        /*0060*/ 	.short	0x0006
        /*0062*/ 	.short	0x0030
        /*0064*/ 	.byte	0x00, 0xf4, 0x21, 0x00


	//----- nvinfo : EIATTR_KPARAM_INFO
	.align		4
.L_23:
        /*0068*/ 	.byte	0x04, 0x17
        /*006a*/ 	.short	(.L_25 - .L_24)
.L_24:
        /*006c*/ 	.word	0x00000000
        /*0070*/ 	.short	0x0005
        /*0072*/ 	.short	0x0028
        /*0074*/ 	.byte	0x00, 0xf4, 0x21, 0x00


	//----- nvinfo : EIATTR_KPARAM_INFO
	.align		4
.L_25:
        /*0078*/ 	.byte	0x04, 0x17
        /*007a*/ 	.short	(.L_27 - .L_26)
.L_26:
        /*007c*/ 	.word	0x00000000
        /*0080*/ 	.short	0x0004
        /*0082*/ 	.short	0x0020
        /*0084*/ 	.byte	0x00, 0xf4, 0x21, 0x00


	//----- nvinfo : EIATTR_KPARAM_INFO
	.align		4
.L_27:
        /*0088*/ 	.byte	0x04, 0x17
        /*008a*/ 	.short	(.L_29 - .L_28)
.L_28:
        /*008c*/ 	.word	0x00000000
        /*0090*/ 	.short	0x0003
        /*0092*/ 	.short	0x0018
        /*0094*/ 	.byte	0x00, 0xf4, 0x21, 0x00


	//----- nvinfo : EIATTR_KPARAM_INFO
	.align		4
.L_29:
        /*0098*/ 	.byte	0x04, 0x17
        /*009a*/ 	.short	(.L_31 - .L_30)
.L_30:
        /*009c*/ 	.word	0x00000000
        /*00a0*/ 	.short	0x0002
        /*00a2*/ 	.short	0x0010
        /*00a4*/ 	.byte	0x00, 0xf4, 0x21, 0x00


	//----- nvinfo : EIATTR_KPARAM_INFO
	.align		4
.L_31:
        /*00a8*/ 	.byte	0x04, 0x17
        /*00aa*/ 	.short	(.L_33 - .L_32)
.L_32:
        /*00ac*/ 	.word	0x00000000
        /*00b0*/ 	.short	0x0001
        /*00b2*/ 	.short	0x0008
        /*00b4*/ 	.byte	0x00, 0xf4, 0x21, 0x00


	//----- nvinfo : EIATTR_KPARAM_INFO
	.align		4
.L_33:
        /*00b8*/ 	.byte	0x04, 0x17
        /*00ba*/ 	.short	(.L_35 - .L_34)
.L_34:
        /*00bc*/ 	.word	0x00000000
        /*00c0*/ 	.short	0x0000
        /*00c2*/ 	.short	0x0000
        /*00c4*/ 	.byte	0x00, 0xf4, 0x21, 0x00


	//----- nvinfo : EIATTR_SPARSE_MMA_MASK
	.align		4
.L_35:
        /*00c8*/ 	.byte	0x03, 0x50
        /*00ca*/ 	.short	0x0000


	//----- nvinfo : EIATTR_MAXREG_COUNT
	.align		4
        /*00cc*/ 	.byte	0x03, 0x1b
        /*00ce*/ 	.short	0x00ff


	//----- nvinfo : EIATTR_EXIT_INSTR_OFFSETS
	.align		4
        /*00d0*/ 	.byte	0x04, 0x1c
        /*00d2*/ 	.short	(.L_37 - .L_36)


	//   ....[0]....
.L_36:
        /*00d4*/ 	.word	0x00000e90


	//----- nvinfo : EIATTR_REQNTID
	.align		4
.L_37:
        /*00d8*/ 	.byte	0x04, 0x10
        /*00da*/ 	.short	(.L_39 - .L_38)
.L_38:
        /*00dc*/ 	.word	0x00000080
        /*00e0*/ 	.word	0x00000001
        /*00e4*/ 	.word	0x00000001


	//----- nvinfo : EIATTR_CBANK_PARAM_SIZE
	.align		4
.L_39:
        /*00e8*/ 	.byte	0x03, 0x19
        /*00ea*/ 	.short	0x005c


	//----- nvinfo : EIATTR_PARAM_CBANK
	.align		4
        /*00ec*/ 	.byte	0x04, 0x0a
        /*00ee*/ 	.short	(.L_41 - .L_40)
	.align		4
.L_40:
        /*00f0*/ 	.word	index@(.nv.constant0.triton_poi_fused_cat_14)
        /*00f4*/ 	.short	0x0210
        /*00f6*/ 	.short	0x005c


	//----- nvinfo : EIATTR_SW_WAR
	.align		4
.L_41:
        /*00f8*/ 	.byte	0x04, 0x36
        /*00fa*/ 	.short	(.L_43 - .L_42)
.L_42:
        /*00fc*/ 	.word	0x00000008
.L_43:


//--------------------- .nv.callgraph             --------------------------
	.section	.nv.callgraph,"",@"SHT_CUDA_CALLGRAPH"
	.align	4
	.sectionentsize	8
	.align		4
        /*0000*/ 	.word	0x00000000
	.align		4
        /*0004*/ 	.word	0xffffffff
	.align		4
        /*0008*/ 	.word	0x00000000
	.align		4
        /*000c*/ 	.word	0xfffffffe
	.align		4
        /*0010*/ 	.word	0x00000000
	.align		4
        /*0014*/ 	.word	0xfffffffd
	.align		4
        /*0018*/ 	.word	0x00000000
	.align		4
        /*001c*/ 	.word	0xfffffffc


//--------------------- .nv.constant4             --------------------------
	.section	.nv.constant4,"a",@progbits
	.align	8
	.align		8
.nv.constant4:
        /*0000*/ 	.dword	_$_str
	.align		8
        /*0008*/ 	.dword	_$_str_$_2


//--------------------- .text.triton_poi_fused_cat_14 --------------------------
	.section	.text.triton_poi_fused_cat_14,"ax",@progbits
	.align	128
        .global         triton_poi_fused_cat_14
        .type           triton_poi_fused_cat_14,@function
        .size           triton_poi_fused_cat_14,(.L_x_1 - triton_poi_fused_cat_14)
        .other          triton_poi_fused_cat_14,@"STO_CUDA_ENTRY STV_DEFAULT"
triton_poi_fused_cat_14:
.text.triton_poi_fused_cat_14:
[----:B------:R-:W-:Y:S01]  /*0000*/  LDC R1, c[0x0][0x28] ;  /* 0x00000a00ff017b82 */ /* 0x000fe20000000800 */
[----:B------:R-:W1:Y:S07]  /*0010*/  S2R R0, SR_TID.X ;  /* 0x0000000000007919 */ /* 0x000e6e0000002100 */
[----:B------:R-:W2:Y:S01]  /*0020*/  LDC.64 R8, c[0x0][0x238] ;  /* 0x00008e00ff087b82 */ /* 0x000ea20000000a00 */
[----:B------:R-:W-:Y:S02]  /*0030*/  CS2R R28, SRZ ;  /* 0x00000000001c7805 */ /* 0x000fe4000001ff00 */
[----:B------:R-:W-:Y:S01]  /*0040*/  CS2R R16, SRZ ;  /* 0x0000000000107805 */ /* 0x000fe2000001ff00 */
[----:B------:R-:W3:Y:S01]  /*0050*/  S2R R3, SR_CTAID.X ;  /* 0x0000000000037919 */ /* 0x000ee20000002500 */
[----:B------:R-:W-:Y:S01]  /*0060*/  ULDC.64 UR4, c[0x0][0x208] ;  /* 0x0000820000047ab9 */ /* 0x000fe20000000a00 */
[----:B------:R-:W-:Y:S01]  /*0070*/  ULDC.64 UR8, c[0x0][0x228] ;  /* 0x00008a0000087ab9 */ /* 0x000fe20000000a00 */
[----:B------:R-:W-:Y:S01]  /*0080*/  ULDC.64 UR6, c[0x0][0x210] ;  /* 0x0000840000067ab9 */ /* 0x000fe20000000a00 */
[----:B-1----:R-:W-:Y:S01]  /*0090*/  IMAD.SHL.U32 R0, R0, 0x2, RZ ;  /* 0x0000000200007824 */ /* 0x002fe200078e00ff */
[----:B---3--:R-:W-:-:S04]  /*00a0*/  SHF.R.S32.HI R11, RZ, 0x17, R3 ;  /* 0x00000017ff0b7819 */ /* 0x008fc80000011403 */
[----:B------:R-:W-:Y:S02]  /*00b0*/  LOP3.LUT R0, R0, 0xfe, RZ, 0xc0, !PT ;  /* 0x000000fe00007812 */ /* 0x000fe400078ec0ff */
[----:B------:R-:W-:-:S03]  /*00c0*/  SGXT R11, R11, 0x1 ;  /* 0x000000010b0b781a */ /* 0x000fc60000000200 */
[----:B------:R-:W-:-:S05]  /*00d0*/  IMAD R6, R3, 0x100, R0 ;  /* 0x0000010003067824 */ /* 0x000fca00078e0200 */
[----:B------:R-:W-:Y:S02]  /*00e0*/  SHF.R.S32.HI R5, RZ, 0x1f, R6 ;  /* 0x0000001fff057819 */ /* 0x000fe40000011406 */
[-C--:B------:R-:W-:Y:S02]  /*00f0*/  LEA.HI R10, R11, R6.reuse, RZ, 0xe ;  /* 0x000000060b0a7211 */ /* 0x080fe400078f70ff */
[----:B------:R-:W-:Y:S02]  /*0100*/  LEA.HI R0, R5, R6, RZ, 0xa ;  /* 0x0000000605007211 */ /* 0x000fe400078f50ff */
[----:B------:R-:W-:Y:S02]  /*0110*/  SHF.R.S32.HI R10, RZ, 0xe, R10 ;  /* 0x0000000eff0a7819 */ /* 0x000fe4000001140a */
[----:B------:R-:W-:Y:S02]  /*0120*/  SHF.R.S32.HI R23, RZ, 0xa, R0 ;  /* 0x0000000aff177819 */ /* 0x000fe40000011400 */
[----:B------:R-:W-:-:S02]  /*0130*/  LOP3.LUT R3, R0, 0xfffffc00, RZ, 0xc0, !PT ;  /* 0xfffffc0000037812 */ /* 0x000fc400078ec0ff */
[----:B------:R-:W-:Y:S02]  /*0140*/  LEA.HI R2, R23, R23, RZ, 0x4 ;  /* 0x0000001717027211 */ /* 0x000fe400078f20ff */
[----:B------:R-:W-:Y:S01]  /*0150*/  LEA.HI R5, R5, R6, RZ, 0x5 ;  /* 0x0000000605057211 */ /* 0x000fe200078f28ff */
[----:B------:R-:W-:Y:S01]  /*0160*/  IMAD.IADD R7, R6, 0x1, -R3 ;  /* 0x0000000106077824 */ /* 0x000fe200078e0a03 */
[----:B------:R-:W-:Y:S02]  /*0170*/  LOP3.LUT R0, R2, 0xfffffff0, RZ, 0xc0, !PT ;  /* 0xfffffff002007812 */ /* 0x000fe400078ec0ff */
[----:B------:R-:W1:Y:S01]  /*0180*/  LDC.64 R2, c[0x0][0x240] ;  /* 0x00009000ff027b82 */ /* 0x000e620000000a00 */
[----:B------:R-:W-:Y:S02]  /*0190*/  IMAD R4, R10, 0x1000, R7 ;  /* 0x000010000a047824 */ /* 0x000fe400078e0207 */
[----:B------:R-:W-:Y:S02]  /*01a0*/  IMAD.IADD R23, R23, 0x1, -R0 ;  /* 0x0000000117177824 */ /* 0x000fe400078e0a00 */
[----:B------:R-:W-:-:S02]  /*01b0*/  VIADD R0, R6, 0x1 ;  /* 0x0000000106007836 */ /* 0x000fc40000000000 */
[C---:B------:R-:W-:Y:S01]  /*01c0*/  IMAD R4, R23.reuse, 0x400, R4 ;  /* 0x0000040017047824 */ /* 0x040fe200078e0204 */
[----:B------:R-:W-:Y:S02]  /*01d0*/  ISETP.GT.AND P1, PT, R23, 0xb, PT ;  /* 0x0000000b1700780c */ /* 0x000fe40003f24270 */
[----:B------:R-:W-:Y:S01]  /*01e0*/  LEA.HI R11, R11, R0, RZ, 0x5 ;  /* 0x000000000b0b7211 */ /* 0x000fe200078f28ff */
[----:B------:R-:W-:-:S03]  /*01f0*/  VIADD R7, R4, 0xffffd000 ;  /* 0xffffd00004077836 */ /* 0x000fc60000000000 */
[----:B------:R-:W-:Y:S01]  /*0200*/  LOP3.LUT R11, R11, 0xffffffe0, RZ, 0xc0, !PT ;  /* 0xffffffe00b0b7812 */ /* 0x000fe200078ec0ff */
[----:B--2---:R-:W-:Y:S01]  /*0210*/  IMAD.WIDE R8, R7, 0x4, R8 ;  /* 0x0000000407087825 */ /* 0x004fe200078e0208 */
[----:B------:R-:W-:-:S04]  /*0220*/  SHF.R.S32.HI R7, RZ, 0x5, R5 ;  /* 0x00000005ff077819 */ /* 0x000fc80000011405 */
[----:B------:R-:W-:Y:S01]  /*0230*/  LEA.HI R12, R7, R7, RZ, 0x5 ;  /* 0x00000007070c7211 */ /* 0x000fe200078f28ff */
[----:B------:R2:W3:Y:S01]  /*0240*/  @P1 LDG.E.64 R16, desc[UR4][R8.64] ;  /* 0x0000000408101981 */ /* 0x0004e2000c1e1b00 */
[----:B-1----:R-:W-:Y:S02]  /*0250*/  IMAD.WIDE R2, R23, 0x4, R2 ;  /* 0x0000000417027825 */ /* 0x002fe400078e0202 */
[----:B------:R-:W-:-:S03]  /*0260*/  LOP3.LUT R12, R12, 0xffffffe0, RZ, 0xc0, !PT ;  /* 0xffffffe00c0c7812 */ /* 0x000fc600078ec0ff */
[----:B------:R-:W4:Y:S04]  /*0270*/  @P1 LDG.E.EL R29, desc[UR4][R2.64+-0x30] ;  /* 0xffffd004021d1981 */ /* 0x000f28000c2e1900 */
[----:B------:R1:W5:Y:S01]  /*0280*/  @P1 LDG.E.EL R28, desc[UR4][R2.64+-0x30] ;  /* 0xffffd004021c1981 */ /* 0x000362000c2e1900 */
[----:B------:R-:W-:Y:S01]  /*0290*/  IMAD.IADD R12, R7, 0x1, -R12 ;  /* 0x00000001070c7824 */ /* 0x000fe200078e0a0c */
[----:B------:R-:W-:Y:S01]  /*02a0*/  LOP3.LUT R5, R5, 0xffffffe0, RZ, 0xc0, !PT ;  /* 0xffffffe005057812 */ /* 0x000fe200078ec0ff */
[C---:B------:R-:W-:Y:S02]  /*02b0*/  IMAD R7, R10.reuse, 0x1180, RZ ;  /* 0x000011800a077824 */ /* 0x040fe400078e02ff */
[----:B------:R-:W-:Y:S01]  /*02c0*/  IMAD.SHL.U32 R10, R10, 0x4, RZ ;  /* 0x000000040a0a7824 */ /* 0x000fe200078e00ff */
[----:B--2---:R-:W-:Y:S01]  /*02d0*/  SHF.R.S32.HI R9, RZ, 0x1f, R23 ;  /* 0x0000001fff097819 */ /* 0x004fe20000011417 */
[----:B------:R-:W-:-:S02]  /*02e0*/  IMAD.IADD R11, R0, 0x1, -R11 ;  /* 0x00000001000b7824 */ /* 0x000fc400078e0a0b */
[----:B------:R-:W-:Y:S01]  /*02f0*/  IMAD.IADD R0, R6, 0x1, -R5 ;  /* 0x0000000106007824 */ /* 0x000fe200078e0a05 */
[----:B------:R-:W-:Y:S01]  /*0300*/  IADD3 R26, P5, R23, R10, RZ ;  /* 0x0000000a171a7210 */ /* 0x000fe20007fbe0ff */
[----:B------:R-:W-:Y:S01]  /*0310*/  IMAD R12, R12, 0x21, RZ ;  /* 0x000000210c0c7824 */ /* 0x000fe200078e02ff */
[----:B------:R-:W-:Y:S02]  /*0320*/  SHF.R.S32.HI R5, RZ, 0x1f, R7 ;  /* 0x0000001fff057819 */ /* 0x000fe40000011407 */
[----:B------:R-:W-:Y:S01]  /*0330*/  LEA.HI.X.SX32 R9, R10, R9, 0x1, P5 ;  /* 0x000000090a097211 */ /* 0x000fe200028f0eff */
[----:B------:R-:W-:Y:S01]  /*0340*/  IMAD R13, R23, 0x460, RZ ;  /* 0x00000460170d7824 */ /* 0x000fe200078e02ff */
[CCC-:B-1----:R-:W-:Y:S02]  /*0350*/  IADD3 R2, P0, P2, R7.reuse, R12.reuse, R0.reuse ;  /* 0x0000000c07027210 */ /* 0x1c2fe40007a1e000 */
[----:B------:R-:W-:Y:S02]  /*0360*/  IADD3 R22, P4, P3, R7, R12, R11 ;  /* 0x0000000c07167210 */ /* 0x000fe40007b9e00b */
[----:B------:R-:W-:-:S02]  /*0370*/  SHF.R.S32.HI R24, RZ, 0x1f, R0 ;  /* 0x0000001fff187819 */ /* 0x000fc40000011400 */
[----:B------:R-:W-:Y:S02]  /*0380*/  SHF.R.S32.HI R12, RZ, 0x1f, R12 ;  /* 0x0000001fff0c7819 */ /* 0x000fe4000001140c */
[C---:B------:R-:W-:Y:S01]  /*0390*/  SHF.L.U64.HI R0, R26.reuse, 0x2, R9 ;  /* 0x000000021a007819 */ /* 0x040fe20000010209 */
[----:B------:R-:W-:Y:S01]  /*03a0*/  IMAD.SHL.U32 R26, R26, 0x4, RZ ;  /* 0x000000041a1a7824 */ /* 0x000fe200078e00ff */
[----:B------:R-:W-:Y:S02]  /*03b0*/  IADD3.X R24, R5, R12, R24, P0, P2 ;  /* 0x0000000c05187210 */ /* 0x000fe400007e4418 */
[----:B------:R-:W-:Y:S02]  /*03c0*/  SHF.R.S32.HI R3, RZ, 0x1f, R13 ;  /* 0x0000001fff037819 */ /* 0x000fe4000001140d */
[----:B------:R-:W-:Y:S02]  /*03d0*/  IADD3 R7, P2, R13, R2, RZ ;  /* 0x000000020d077210 */ /* 0x000fe40007f5e0ff */
[----:B------:R-:W-:-:S02]  /*03e0*/  SHF.R.S32.HI R8, RZ, 0x1f, R11 ;  /* 0x0000001fff087819 */ /* 0x000fc4000001140b */
[----:B------:R-:W-:Y:S02]  /*03f0*/  LOP3.LUT R11, R23, 0xfffffffc, RZ, 0xc0, !PT ;  /* 0xfffffffc170b7812 */ /* 0x000fe400078ec0ff */
[----:B------:R-:W-:Y:S01]  /*0400*/  IADD3 R20, P6, R26, UR8, RZ ;  /* 0x000000081a147c10 */ /* 0x000fe2000ffde0ff */
[----:B------:R-:W-:Y:S01]  /*0410*/  IMAD.X R18, R3, 0x1, R24, P2 ;  /* 0x0000000103127824 */ /* 0x000fe200010e0618 */
[----:B------:R-:W-:Y:S02]  /*0420*/  ISETP.NE.AND P2, PT, R11, 0x8, PT ;  /* 0x000000080b00780c */ /* 0x000fe40003f45270 */
[----:B------:R-:W-:Y:S01]  /*0430*/  IADD3.X R21, R0, UR9, RZ, P6, !PT ;  /* 0x0000000900157c10 */ /* 0x000fe2000b7fe4ff */
[----:B------:R-:W-:Y:S01]  /*0440*/  ULDC.64 UR8, c[0x0][0x218] ;  /* 0x0000860000087ab9 */ /* 0x000fe20000000a00 */
[----:B------:R-:W-:Y:S02]  /*0450*/  LEA R14, P5, R7, UR6, 0x2 ;  /* 0x00000006070e7c11 */ /* 0x000fe4000f8a10ff */
[----:B------:R-:W-:-:S02]  /*0460*/  IADD3.X R5, R5, R12, R8, P4, P3 ;  /* 0x0000000c05057210 */ /* 0x000fc400027e6408 */
[----:B------:R-:W-:Y:S01]  /*0470*/  IADD3 R26, P4, R26, UR8, RZ ;  /* 0x000000081a1a7c10 */ /* 0x000fe2000ff9e0ff */
[----:B------:R-:W-:Y:S01]  /*0480*/  IMAD.MOV.U32 R25, RZ, RZ, RZ ;  /* 0x000000ffff197224 */ /* 0x000fe200078e00ff */
[----:B------:R-:W-:Y:S01]  /*0490*/  LEA.HI.X R15, R7, UR7, R18, 0x2, P5 ;  /* 0x00000007070f7c11 */ /* 0x000fe2000a8f1412 */
[----:B------:R-:W-:Y:S01]  /*04a0*/  IMAD.MOV.U32 R7, RZ, RZ, RZ ;  /* 0x000000ffff077224 */ /* 0x000fe200078e00ff */
[----:B------:R-:W-:Y:S02]  /*04b0*/  IADD3.X R27, R0, UR9, RZ, P4, !PT ;  /* 0x00000009001b7c10 */ /* 0x000fe4000a7fe4ff */
[----:B------:R-:W-:Y:S02]  /*04c0*/  ISETP.GE.AND P3, PT, R23, 0x4, PT ;  /* 0x000000041700780c */ /* 0x000fe40003f66270 */
[----:B------:R-:W-:Y:S01]  /*04d0*/  ISETP.NE.AND P0, PT, R11, 0x4, PT ;  /* 0x000000040b00780c */ /* 0x000fe20003f05270 */
[----:B------:R-:W2:Y:S01]  /*04e0*/  @!P2 LDG.E.EL R7, desc[UR4][R26.64+-0x20] ;  /* 0xffffe0041a07a981 */ /* 0x000ea2000c2e1900 */
[----:B------:R-:W-:Y:S01]  /*04f0*/  IMAD.MOV.U32 R0, RZ, RZ, RZ ;  /* 0x000000ffff007224 */ /* 0x000fe200078e00ff */
[----:B------:R-:W1:Y:S01]  /*0500*/  LDC.64 R18, c[0x0][0x218] ;  /* 0x00008600ff127b82 */ /* 0x000e620000000a00 */
[----:B------:R-:W-:Y:S01]  /*0510*/  IMAD.MOV.U32 R9, RZ, RZ, RZ ;  /* 0x000000ffff097224 */ /* 0x000fe200078e00ff */
[----:B------:R1:W2:Y:S01]  /*0520*/  @!P2 LDG.E.EL R25, desc[UR4][R26.64+-0x20] ;  /* 0xffffe0041a19a981 */ /* 0x0002a2000c2e1900 */
[----:B------:R-:W-:Y:S01]  /*0530*/  IMAD.MOV.U32 R11, RZ, RZ, RZ ;  /* 0x000000ffff0b7224 */ /* 0x000fe200078e00ff */
[----:B------:R-:W-:Y:S01]  /*0540*/  IADD3 R8, P4, R13, R22, RZ ;  /* 0x000000160d087210 */ /* 0x000fe20007f9e0ff */
[----:B------:R-:W-:Y:S01]  /*0550*/  VIADD R12, R13, 0xffffdd00 ;  /* 0xffffdd000d0c7836 */ /* 0x000fe20000000000 */
[----:B------:R-:W-:-:S02]  /*0560*/  ULDC.64 UR8, c[0x0][0x220] ;  /* 0x0000880000087ab9 */ /* 0x000fc40000000a00 */
[----:B------:R1:W2:Y:S02]  /*0570*/  @!P3 LDG.E R0, desc[UR4][R14.64+0x88] ;  /* 0x000088040e00b981 */ /* 0x0002a4000c1e1900 */
[----:B-1----:R-:W1:Y:S02]  /*0580*/  LDC.64 R26, c[0x0][0x230] ;  /* 0x00008c00ff1a7b82 */ /* 0x002e640000000a00 */
[----:B------:R-:W2:Y:S01]  /*0590*/  @!P0 LDG.E.EL R11, desc[UR4][R20.64+-0x10] ;  /* 0xfffff004140b8981 */ /* 0x000ea2000c2e1900 */
[----:B------:R-:W-:-:S03]  /*05a0*/  IMAD.X R3, R3, 0x1, R5, P4 ;  /* 0x0000000103037824 */ /* 0x000fc600020e0605 */
[----:B------:R1:W2:Y:S01]  /*05b0*/  @!P0 LDG.E.EL R9, desc[UR4][R20.64+-0x10] ;  /* 0xfffff00414098981 */ /* 0x0002a2000c2e1900 */
[----:B0-----:R-:W-:Y:S01]  /*05c0*/  VIADD R15, R4, 0xffffe000 ;  /* 0xffffe000040f7836 */ /* 0x001fe20000000000 */
[----:B-1----:R-:W-:-:S04]  /*05d0*/  LEA R20, P4, R8, UR6, 0x2 ;  /* 0x0000000608147c11 */ /* 0x002fc8000f8810ff */
[----:B------:R-:W-:Y:S01]  /*05e0*/  LEA.HI.X R21, R8, UR7, R3, 0x2, P4 ;  /* 0x0000000708157c11 */ /* 0x000fe2000a0f1403 */
[----:B------:R-:W-:Y:S01]  /*05f0*/  IMAD.WIDE R26, R15, 0x4, R26 ;  /* 0x000000040f1a7825 */ /* 0x000fe200078e021a */
[----:B------:R-:W-:Y:S02]  /*0600*/  CS2R R14, SRZ ;  /* 0x00000000000e7805 */ /* 0x000fe4000001ff00 */
[----:B------:R-:W-:Y:S01]  /*0610*/  IADD3 R4, P4, R12, R22, RZ ;  /* 0x000000160c047210 */ /* 0x000fe20007f9e0ff */
[----:B------:R-:W-:-:S03]  /*0620*/  IMAD.MOV.U32 R8, RZ, RZ, RZ ;  /* 0x000000ffff087224 */ /* 0x000fc600078e00ff */
[----:B------:R0:W2:Y:S01]  /*0630*/  @!P2 LDG.E.64 R14, desc[UR4][R26.64] ;  /* 0x000000041a0ea981 */ /* 0x0000a2000c1e1b00 */
[----:B------:R-:W-:-:S03]  /*0640*/  IMAD.IADD R3, R23, 0x1, R10 ;  /* 0x0000000117037824 */ /* 0x000fc600078e020a */
[----:B------:R1:W2:Y:S01]  /*0650*/  @!P3 LDG.E R8, desc[UR4][R20.64+0x88] ;  /* 0x000088041408b981 */ /* 0x0002a2000c1e1900 */
[----:B0-----:R-:W-:Y:S01]  /*0660*/  SHF.R.S32.HI R26, RZ, 0x1f, R12 ;  /* 0x0000001fff1a7819 */ /* 0x001fe2000001140c */
[----:B------:R-:W-:-:S04]  /*0670*/  IMAD.WIDE R18, R3, 0x4, R18 ;  /* 0x0000000403127825 */ /* 0x000fc800078e0212 */
[----:B-1----:R-:W-:Y:S01]  /*0680*/  IMAD.X R21, R26, 0x1, R5, P4 ;  /* 0x000000011a157824 */ /* 0x002fe200020e0605 */
[C---:B------:R-:W-:Y:S01]  /*0690*/  LEA R20, P4, R4.reuse, UR6, 0x2 ;  /* 0x0000000604147c11 */ /* 0x040fe2000f8810ff */
[----:B------:R-:W-:Y:S02]  /*06a0*/  IMAD.MOV.U32 R3, RZ, RZ, RZ ;  /* 0x000000ffff037224 */ /* 0x000fe400078e00ff */
[----:B------:R-:W-:Y:S01]  /*06b0*/  IMAD.MOV.U32 R10, RZ, RZ, RZ ;  /* 0x000000ffff0a7224 */ /* 0x000fe200078e00ff */
[----:B------:R-:W-:Y:S02]  /*06c0*/  LEA.HI.X R21, R4, UR7, R21, 0x2, P4 ;  /* 0x0000000704157c11 */ /* 0x000fe4000a0f1415 */
[----:B------:R-:W-:Y:S01]  /*06d0*/  IADD3 R12, P4, R12, R2, RZ ;  /* 0x000000020c0c7210 */ /* 0x000fe20007f9e0ff */
[----:B------:R-:W2:Y:S01]  /*06e0*/  @!P3 LDG.E.EL R3, desc[UR4][R18.64] ;  /* 0x000000041203b981 */ /* 0x000ea2000c2e1900 */
[----:B------:R-:W-:-:S03]  /*06f0*/  IMAD.MOV.U32 R4, RZ, RZ, RZ ;  /* 0x000000ffff047224 */ /* 0x000fc600078e00ff */
[----:B------:R0:W2:Y:S04]  /*0700*/  @!P3 LDG.E.EL R10, desc[UR4][R18.64] ;  /* 0x00000004120ab981 */ /* 0x0000a8000c2e1900 */
[----:B------:R5:W2:Y:S01]  /*0710*/  @!P2 LDG.E R4, desc[UR4][R20.64+0x88] ;  /* 0x000088041404a981 */ /* 0x000aa2000c1e1900 */
[----:B0-----:R-:W-:Y:S01]  /*0720*/  IMAD.X R19, R26, 0x1, R24, P4 ;  /* 0x000000011a137824 */ /* 0x001fe200020e0618 */
[----:B------:R-:W-:-:S04]  /*0730*/  LEA R18, P4, R12, UR6, 0x2 ;  /* 0x000000060c127c11 */ /* 0x000fc8000f8810ff */
[----:B------:R-:W-:Y:S01]  /*0740*/  LEA.HI.X R19, R12, UR7, R19, 0x2, P4 ;  /* 0x000000070c137c11 */ /* 0x000fe2000a0f1413 */
[----:B------:R-:W-:-:S06]  /*0750*/  IMAD.MOV.U32 R12, RZ, RZ, RZ ;  /* 0x000000ffff0c7224 */ /* 0x000fcc00078e00ff */
[----:B------:R0:W2:Y:S01]  /*0760*/  @!P2 LDG.E R12, desc[UR4][R18.64+0x88] ;  /* 0x00008804120ca981 */ /* 0x0000a2000c1e1900 */
[----:B---3--:R-:W-:Y:S02]  /*0770*/  SEL R17, R17, RZ, P1 ;  /* 0x000000ff11117207 */ /* 0x008fe40000800000 */
[----:B------:R-:W-:Y:S02]  /*0780*/  SEL R16, R16, RZ, P1 ;  /* 0x000000ff10107207 */ /* 0x000fe40000800000 */
[----:B----4-:R-:W-:Y:S01]  /*0790*/  SEL R26, R29, RZ, P1 ;  /* 0x000000ff1d1a7207 */ /* 0x010fe20000800000 */
[----:B------:R-:W-:Y:S01]  /*07a0*/  VIADD R29, R13, 0xffffee80 ;  /* 0xffffee800d1d7836 */ /* 0x000fe20000000000 */
[----:B-----5:R-:W-:-:S03]  /*07b0*/  SEL R21, R28, RZ, P1 ;  /* 0x000000ff1c157207 */ /* 0x020fc60000800000 */
[----:B------:R-:W-:Y:S01]  /*07c0*/  FADD R27, R17, -R26 ;  /* 0x8000001a111b7221 */ /* 0x000fe20000000000 */
[----:B------:R-:W-:Y:S02]  /*07d0*/  SHF.R.S32.HI R20, RZ, 0x1f, R29 ;  /* 0x0000001fff147819 */ /* 0x000fe4000001141d */
[----:B------:R-:W-:Y:S01]  /*07e0*/  IADD3 R17, P4, R29, R2, RZ ;  /* 0x000000021d117210 */ /* 0x000fe20007f9e0ff */
[----:B------:R-:W-:-:S04]  /*07f0*/  FADD R28, R16, -R21 ;  /* 0x80000015101c7221 */ /* 0x000fc80000000000 */
[----:B0-----:R-:W-:Y:S01]  /*0800*/  IMAD.X R18, R20, 0x1, R24, P4 ;  /* 0x0000000114127824 */ /* 0x001fe200020e0618 */
[----:B------:R-:W-:-:S04]  /*0810*/  LEA R16, P4, R17, UR8, 0x2 ;  /* 0x0000000811107c11 */ /* 0x000fc8000f8810ff */
[----:B------:R-:W-:Y:S02]  /*0820*/  LEA.HI.X R17, R17, UR9, R18, 0x2, P4 ;  /* 0x0000000911117c11 */ /* 0x000fe4000a0f1412 */
[----:B------:R-:W-:-:S05]  /*0830*/  IADD3 R29, P4, R29, R22, RZ ;  /* 0x000000161d1d7210 */ /* 0x000fca0007f9e0ff */
[----:B------:R-:W-:Y:S01]  /*0840*/  IMAD.X R20, R20, 0x1, R5, P4 ;  /* 0x0000000114147824 */ /* 0x000fe200020e0605 */
[----:B------:R-:W-:-:S04]  /*0850*/  LEA R18, P4, R29, UR8, 0x2 ;  /* 0x000000081d127c11 */ /* 0x000fc8000f8810ff */
[----:B------:R-:W-:Y:S02]  /*0860*/  LEA.HI.X R19, R29, UR9, R20, 0x2, P4 ;  /* 0x000000091d137c11 */ /* 0x000fe4000a0f1414 */
[----:B------:R-:W0:Y:S01]  /*0870*/  LDC.64 R20, c[0x0][0x248] ;  /* 0x00009200ff147b82 */ /* 0x000e220000000a00 */
[----:B------:R-:W-:-:S06]  /*0880*/  IMAD.MOV.U32 R26, RZ, RZ, RZ ;  /* 0x000000ffff1a7224 */ /* 0x000fcc00078e00ff */
[----:B------:R1:W3:Y:S02]  /*0890*/  @!P0 LDG.E R26, desc[UR4][R16.64+0x88] ;  /* 0x00008804101a8981 */ /* 0x0002e4000c1e1900 */
[----:B-1----:R-:W-:Y:S01]  /*08a0*/  CS2R R16, SRZ ;  /* 0x0000000000107805 */ /* 0x002fe2000001ff00 */
[----:B0-----:R-:W-:-:S05]  /*08b0*/  IMAD.WIDE R20, R23, 0x4, R20 ;  /* 0x0000000417147825 */ /* 0x001fca00078e0214 */
[----:B------:R-:W4:Y:S04]  /*08c0*/  @P1 LDG.E.EL R17, desc[UR4][R20.64+-0x30] ;  /* 0xffffd00414111981 */ /* 0x000f28000c2e1900 */
[----:B------:R-:W5:Y:S01]  /*08d0*/  @P1 LDG.E.EL R16, desc[UR4][R20.64+-0x30] ;  /* 0xffffd00414101981 */ /* 0x000f62000c2e1900 */
[----:B------:R-:W-:-:S06]  /*08e0*/  IMAD.MOV.U32 R29, RZ, RZ, RZ ;  /* 0x000000ffff1d7224 */ /* 0x000fcc00078e00ff */
[----:B------:R0:W3:Y:S01]  /*08f0*/  @!P0 LDG.E R29, desc[UR4][R18.64+0x88] ;  /* 0x00008804121d8981 */ /* 0x0000e2000c1e1900 */
[----:B--2---:R-:W-:Y:S02]  /*0900*/  SEL R25, R25, RZ, !P2 ;  /* 0x000000ff19197207 */ /* 0x004fe40005000000 */
[----:B0-----:R-:W-:Y:S02]  /*0910*/  SEL R19, R7, RZ, !P2 ;  /* 0x000000ff07137207 */ /* 0x001fe40005000000 */
[----:B------:R-:W-:Y:S02]  /*0920*/  SEL R15, R15, RZ, !P2 ;  /* 0x000000ff0f0f7207 */ /* 0x000fe40005000000 */
[----:B------:R-:W-:-:S05]  /*0930*/  SEL R4, R4, RZ, !P2 ;  /* 0x000000ff04047207 */ /* 0x000fca0005000000 */
[----:B------:R-:W-:-:S04]  /*0940*/  FADD R4, R4, R25 ;  /* 0x0000001904047221 */ /* 0x000fc80000000000 */
[----:B------:R-:W-:Y:S01]  /*0950*/  FADD R4, R15, R4 ;  /* 0x000000040f047221 */ /* 0x000fe20000000000 */
[----:B------:R-:W-:-:S05]  /*0960*/  SEL R12, R12, RZ, !P2 ;  /* 0x000000ff0c0c7207 */ /* 0x000fca0005000000 */
[----:B------:R-:W-:Y:S01]  /*0970*/  FADD R12, R12, R19 ;  /* 0x000000130c0c7221 */ /* 0x000fe20000000000 */
[----:B------:R-:W-:Y:S01]  /*0980*/  VIADD R13, R13, 0xffffcb80 ;  /* 0xffffcb800d0d7836 */ /* 0x000fe20000000000 */
[----:B------:R-:W-:Y:S01]  /*0990*/  CS2R R20, SRZ ;  /* 0x0000000000147805 */ /* 0x000fe2000001ff00 */
[----:B------:R-:W-:Y:S01]  /*09a0*/  IMAD.MOV.U32 R25, RZ, RZ, RZ ;  /* 0x000000ffff197224 */ /* 0x000fe200078e00ff */
[----:B----4-:R-:W-:-:S05]  /*09b0*/  SEL R17, R17, RZ, P1 ;  /* 0x000000ff11117207 */ /* 0x010fca0000800000 */
[----:B------:R-:W-:-:S04]  /*09c0*/  FADD R17, R17, 0.0010000000474974513054 ;  /* 0x3a83126f11117421 */ /* 0x000fc80000000000 */
[----:B------:R0:W1:Y:S01]  /*09d0*/  MUFU.SQRT R18, R17 ;  /* 0x0000001100127308 */ /* 0x0000620000002000 */
[----:B-----5:R-:W-:-:S05]  /*09e0*/  SEL R15, R16, RZ, P1 ;  /* 0x000000ff100f7207 */ /* 0x020fca0000800000 */
[----:B------:R-:W-:Y:S01]  /*09f0*/  FADD R7, R15, 0.0010000000474974513054 ;  /* 0x3a83126f0f077421 */ /* 0x000fe20000000000 */
[----:B0-----:R-:W0:Y:S01]  /*0a00*/  LDC.64 R16, c[0x0][0x250] ;  /* 0x00009400ff107b82 */ /* 0x001e220000000a00 */
[C---:B-1----:R-:W-:Y:S02]  /*0a10*/  FSETP.GT.AND P4, PT, R18.reuse, 8.50705917302346158658e+37, PT ;  /* 0x7e8000001200780b */ /* 0x042fe40003f84000 */
[----:B------:R-:W-:Y:S02]  /*0a20*/  FSETP.GEU.AND P5, PT, R18, 1.175494350822287508e-38, PT ;  /* 0x008000001200780b */ /* 0x000fe40003fae000 */
[----:B------:R-:W1:Y:S01]  /*0a30*/  MUFU.SQRT R7, R7 ;  /* 0x0000000700077308 */ /* 0x000e620000002000 */
[----:B------:R-:W-:-:S08]  /*0a40*/  IMAD.MOV.U32 R15, RZ, RZ, 0x3e800000 ;  /* 0x3e800000ff0f7424 */ /* 0x000fd000078e00ff */
[----:B------:R-:W-:-:S04]  /*0a50*/  @P4 FMUL R18, R18, 0.25 ;  /* 0x3e80000012124820 */ /* 0x000fc80000400000 */
[----:B------:R-:W-:Y:S01]  /*0a60*/  @!P5 FMUL R18, R18, 16777216 ;  /* 0x4b8000001212d820 */ /* 0x000fe20000400000 */
[----:B------:R-:W-:Y:S02]  /*0a70*/  FSEL R19, R15, 1, P4 ;  /* 0x3f8000000f137808 */ /* 0x000fe40002000000 */
[----:B-1----:R-:W-:-:S03]  /*0a80*/  FSETP.GT.AND P4, PT, R7, 8.50705917302346158658e+37, PT ;  /* 0x7e8000000700780b */ /* 0x002fc60003f84000 */
[----:B------:R-:W1:Y:S01]  /*0a90*/  MUFU.RCP R18, R18 ;  /* 0x0000001200127308 */ /* 0x000e620000001000 */
[----:B------:R-:W-:Y:S01]  /*0aa0*/  @!P5 FMUL R19, R19, 16777216 ;  /* 0x4b8000001313d820 */ /* 0x000fe20000400000 */
[----:B------:R-:W-:-:S08]  /*0ab0*/  FSETP.GEU.AND P5, PT, R7, 1.175494350822287508e-38, PT ;  /* 0x008000000700780b */ /* 0x000fd00003fae000 */
[----:B------:R-:W-:Y:S01]  /*0ac0*/  @P4 FMUL R7, R7, 0.25 ;  /* 0x3e80000007074820 */ /* 0x000fe20000400000 */
[----:B-1----:R-:W-:-:S04]  /*0ad0*/  FMUL R19, R18, R19 ;  /* 0x0000001312137220 */ /* 0x002fc80000400000 */
[----:B------:R-:W-:Y:S01]  /*0ae0*/  @!P5 FMUL R7, R7, 16777216 ;  /* 0x4b8000000707d820 */ /* 0x000fe20000400000 */
[----:B------:R-:W-:Y:S01]  /*0af0*/  FMUL R28, R28, R19 ;  /* 0x000000131c1c7220 */ /* 0x000fe20000400000 */
[----:B0-----:R-:W-:Y:S02]  /*0b00*/  IMAD.WIDE R18, R23, 0x4, R16 ;  /* 0x0000000417127825 */ /* 0x001fe400078e0210 */
[----:B------:R-:W0:Y:S02]  /*0b10*/  LDC.64 R16, c[0x0][0x258] ;  /* 0x00009600ff107b82 */ /* 0x000e240000000a00 */
[----:B------:R-:W1:Y:S01]  /*0b20*/  MUFU.RCP R7, R7 ;  /* 0x0000000700077308 */ /* 0x000e620000001000 */
[----:B------:R-:W-:Y:S01]  /*0b30*/  FSEL R15, R15, 1, P4 ;  /* 0x3f8000000f0f7808 */ /* 0x000fe20002000000 */
[----:B------:R-:W2:Y:S04]  /*0b40*/  @P1 LDG.E.EL R20, desc[UR4][R18.64+-0x30] ;  /* 0xffffd00412141981 */ /* 0x000ea8000c2e1900 */
[----:B------:R-:W-:Y:S01]  /*0b50*/  @!P5 FMUL R15, R15, 16777216 ;  /* 0x4b8000000f0fd820 */ /* 0x000fe20000400000 */
[----:B------:R-:W-:Y:S01]  /*0b60*/  IADD3 R2, P4, R13, R2, RZ ;  /* 0x000000020d027210 */ /* 0x000fe20007f9e0ff */
[----:B------:R4:W5:Y:S01]  /*0b70*/  @P1 LDG.E.EL R21, desc[UR4][R18.64+-0x30] ;  /* 0xffffd00412151981 */ /* 0x000962000c2e1900 */
[----:B------:R-:W-:Y:S01]  /*0b80*/  IADD3 R22, P5, R13, R22, RZ ;  /* 0x000000160d167210 */ /* 0x000fe20007fbe0ff */
[----:B-1----:R-:W-:Y:S01]  /*0b90*/  FMUL R15, R7, R15 ;  /* 0x0000000f070f7220 */ /* 0x002fe20000400000 */
[----:B------:R-:W-:-:S05]  /*0ba0*/  SHF.R.S32.HI R7, RZ, 0x1f, R13 ;  /* 0x0000001fff077819 */ /* 0x000fca000001140d */
[----:B------:R-:W-:Y:S02]  /*0bb0*/  IMAD.X R13, R7, 0x1, R24, P4 ;  /* 0x00000001070d7824 */ /* 0x000fe400020e0618 */
[----:B0-----:R-:W-:Y:S01]  /*0bc0*/  IMAD.WIDE R16, R23, 0x4, R16 ;  /* 0x0000000417107825 */ /* 0x001fe200078e0210 */
[----:B----4-:R-:W-:-:S03]  /*0bd0*/  LEA R18, P4, R2, UR6, 0x2 ;  /* 0x0000000602127c11 */ /* 0x010fc6000f8810ff */
[----:B------:R-:W-:Y:S01]  /*0be0*/  IMAD.MOV.U32 R23, RZ, RZ, RZ ;  /* 0x000000ffff177224 */ /* 0x000fe200078e00ff */
[----:B------:R-:W4:Y:S01]  /*0bf0*/  @P1 LDG.E.EL R25, desc[UR4][R16.64+-0x30] ;  /* 0xffffd00410191981 */ /* 0x000f22000c2e1900 */
[----:B------:R-:W-:Y:S01]  /*0c00*/  LEA.HI.X R19, R2, UR7, R13, 0x2, P4 ;  /* 0x0000000702137c11 */ /* 0x000fe2000a0f140d */
[----:B------:R-:W-:-:S03]  /*0c10*/  IMAD.X R5, R7, 0x1, R5, P5 ;  /* 0x0000000107057824 */ /* 0x000fc600028e0605 */
[----:B------:R0:W4:Y:S01]  /*0c20*/  @P1 LDG.E.EL R23, desc[UR4][R16.64+-0x30] ;  /* 0xffffd00410171981 */ /* 0x000122000c2e1900 */
[----:B------:R-:W-:-:S06]  /*0c30*/  IMAD.MOV.U32 R2, RZ, RZ, RZ ;  /* 0x000000ffff027224 */ /* 0x000fcc00078e00ff */
[----:B------:R-:W4:Y:S01]  /*0c40*/  @P1 LDG.E R2, desc[UR4][R18.64+0x88] ;  /* 0x0000880412021981 */ /* 0x000f22000c1e1900 */
[----:B0-----:R-:W-:-:S04]  /*0c50*/  LEA R16, P4, R22, UR6, 0x2 ;  /* 0x0000000616107c11 */ /* 0x001fc8000f8810ff */
[----:B------:R-:W-:Y:S01]  /*0c60*/  LEA.HI.X R17, R22, UR7, R5, 0x2, P4 ;  /* 0x0000000716117c11 */ /* 0x000fe2000a0f1405 */
[----:B------:R-:W-:-:S06]  /*0c70*/  IMAD.MOV.U32 R5, RZ, RZ, RZ ;  /* 0x000000ffff057224 */ /* 0x000fcc00078e00ff */
[----:B------:R0:W4:Y:S01]  /*0c80*/  @P1 LDG.E R5, desc[UR4][R16.64+0x88] ;  /* 0x0000880410051981 */ /* 0x000122000c1e1900 */
[----:B------:R-:W-:Y:S01]  /*0c90*/  FMUL R27, R27, R15 ;  /* 0x0000000f1b1b7220 */ /* 0x000fe20000400000 */
[----:B------:R-:W-:Y:S02]  /*0ca0*/  SEL R7, R14, RZ, !P2 ;  /* 0x000000ff0e077207 */ /* 0x000fe40005000000 */
[----:B------:R-:W1:Y:S01]  /*0cb0*/  LDC.64 R14, c[0x0][0x260] ;  /* 0x00009800ff0e7b82 */ /* 0x000e620000000a00 */
[----:B------:R-:W-:Y:S02]  /*0cc0*/  SEL R11, R11, RZ, !P0 ;  /* 0x000000ff0b0b7207 */ /* 0x000fe40004000000 */
[----:B---3--:R-:W-:Y:S02]  /*0cd0*/  SEL R26, R26, RZ, !P0 ;  /* 0x000000ff1a1a7207 */ /* 0x008fe40004000000 */
[----:B------:R-:W-:Y:S02]  /*0ce0*/  SEL R29, R29, RZ, !P0 ;  /* 0x000000ff1d1d7207 */ /* 0x000fe40004000000 */
[----:B0-----:R-:W-:Y:S01]  /*0cf0*/  SEL R16, R9, RZ, !P0 ;  /* 0x000000ff09107207 */ /* 0x001fe20004000000 */
[----:B------:R-:W-:Y:S01]  /*0d00*/  FADD R12, R7, R12 ;  /* 0x0000000c070c7221 */ /* 0x000fe20000000000 */
[----:B------:R-:W-:-:S02]  /*0d10*/  SEL R3, R3, RZ, !P3 ;  /* 0x000000ff03037207 */ /* 0x000fc40005800000 */
[----:B------:R-:W-:Y:S01]  /*0d20*/  SEL R0, R0, RZ, !P3 ;  /* 0x000000ff00007207 */ /* 0x000fe20005800000 */
[----:B------:R-:W-:Y:S01]  /*0d30*/  FADD R7, R26, R11 ;  /* 0x0000000b1a077221 */ /* 0x000fe20000000000 */
[----:B------:R-:W-:Y:S01]  /*0d40*/  SEL R9, R10, RZ, !P3 ;  /* 0x000000ff0a097207 */ /* 0x000fe20005800000 */
[----:B------:R-:W-:Y:S01]  /*0d50*/  FADD R29, R29, R16 ;  /* 0x000000101d1d7221 */ /* 0x000fe20000000000 */
[----:B------:R-:W-:Y:S01]  /*0d60*/  SEL R8, R8, RZ, !P3 ;  /* 0x000000ff08087207 */ /* 0x000fe20005800000 */
[----:B-1----:R-:W-:Y:S01]  /*0d70*/  IMAD.WIDE R14, R6, 0x4, R14 ;  /* 0x00000004060e7825 */ /* 0x002fe200078e020e */
[----:B--2---:R-:W-:Y:S02]  /*0d80*/  SEL R13, R20, RZ, P1 ;  /* 0x000000ff140d7207 */ /* 0x004fe40000800000 */
[----:B-----5:R-:W-:Y:S02]  /*0d90*/  SEL R20, R21, RZ, P1 ;  /* 0x000000ff15147207 */ /* 0x020fe40000800000 */
[----:B----4-:R-:W-:-:S02]  /*0da0*/  SEL R18, R25, RZ, P1 ;  /* 0x000000ff19127207 */ /* 0x010fc40000800000 */
[----:B------:R-:W-:-:S03]  /*0db0*/  SEL R23, R23, RZ, P1 ;  /* 0x000000ff17177207 */ /* 0x000fc60000800000 */
[----:B------:R-:W-:Y:S01]  /*0dc0*/  FFMA R18, R27, R20, R18 ;  /* 0x000000141b127223 */ /* 0x000fe20000000012 */
[----:B------:R-:W-:Y:S01]  /*0dd0*/  SEL R19, R2, RZ, P1 ;  /* 0x000000ff02137207 */ /* 0x000fe20000800000 */
[----:B------:R-:W-:-:S04]  /*0de0*/  FFMA R2, R28, R13, R23 ;  /* 0x0000000d1c027223 */ /* 0x000fc80000000017 */
[----:B------:R-:W-:Y:S01]  /*0df0*/  FADD R2, R2, R19 ;  /* 0x0000001302027221 */ /* 0x000fe20000000000 */
[----:B------:R-:W-:-:S05]  /*0e00*/  SEL R5, R5, RZ, P1 ;  /* 0x000000ff05057207 */ /* 0x000fca0000800000 */
[----:B------:R-:W-:Y:S01]  /*0e10*/  FADD R5, R18, R5 ;  /* 0x0000000512057221 */ /* 0x000fe20000000000 */
[----:B------:R-:W-:Y:S01]  /*0e20*/  @P2 FSEL R12, R2, RZ, P1 ;  /* 0x000000ff020c2208 */ /* 0x000fe20000800000 */
[----:B------:R-:W-:-:S03]  /*0e30*/  FADD R2, R0, R3 ;  /* 0x0000000300027221 */ /* 0x000fc60000000000 */
[----:B------:R-:W-:Y:S01]  /*0e40*/  @P2 FSEL R4, R5, RZ, P1 ;  /* 0x000000ff05042208 */ /* 0x000fe20000800000 */
[----:B------:R-:W-:Y:S01]  /*0e50*/  FADD R3, R8, R9 ;  /* 0x0000000908037221 */ /* 0x000fe20000000000 */
[----:B------:R-:W-:Y:S02]  /*0e60*/  @P3 FSEL R2, R7, R12, !P0 ;  /* 0x0000000c07023208 */ /* 0x000fe40004000000 */
[----:B------:R-:W-:-:S05]  /*0e70*/  @P3 FSEL R3, R29, R4, !P0 ;  /* 0x000000041d033208 */ /* 0x000fca0004000000 */
[----:B------:R-:W-:Y:S01]  /*0e80*/  STG.E.64 desc[UR4][R14.64], R2 ;  /* 0x000000020e007986 */ /* 0x000fe2000c101b04 */
[----:B------:R-:W-:Y:S05]  /*0e90*/  EXIT ;  /* 0x000000000000794d */ /* 0x000fea0003800000 */
.L_x_0:
[----:B------:R-:W-:-:S00]  /*0ea0*/  BRA `(.L_x_0) ;  /* 0xfffffffc00fc7947 */ /* 0x000fc0000383ffff */
[----:B------:R-:W-:-:S00]  /*0eb0*/  NOP ;  /* 0x0000000000007918 */ /* 0x000fc00000000000 */
        /* <DEDUP_REMOVED lines=12> */
.L_x_1:


//--------------------- .nv.global.init           --------------------------
	.section	.nv.global.init,"aw",@progbits
.nv.global.init:
	.type		_$_str,@object
	.size		_$_str,(_$_str_$_2 - _$_str)
_$_str:
        /*0000*/ 	.byte	0x5f, 0x5f, 0x43, 0x55, 0x44, 0x41, 0x5f, 0x46, 0x54, 0x5a, 0x00
	.type		_$_str_$_2,@object
	.size		_$_str_$_2,(.L_1 - _$_str_$_2)
_$_str_$_2:
        /*000b*/ 	.byte	0x5f, 0x5f, 0x43, 0x55, 0x44, 0x41, 0x5f, 0x50, 0x52, 0x45, 0x43, 0x5f, 0x53, 0x51, 0x52, 0x54
        /*001b*/ 	.byte	0x00
.L_1:


//--------------------- .nv.constant0.triton_poi_fused_cat_14 --------------------------
	.section	.nv.constant0.triton_poi_fused_cat_14,"a",@progbits
	.sectionflags	@""
	.align	4
.nv.constant0.triton_poi_fused_cat_14:
	.zero		620
